//
// Generated by NVIDIA NVVM Compiler
//
// Compiler Build ID: CL-36424714
// Cuda compilation tools, release 13.0, V13.0.88
// Based on NVVM 20.0.0
//

.version 9.0
.target sm_100
.address_size 64

	// .globl	_Z3addPKiS0_Pi

.visible .entry _Z3addPKiS0_Pi(
	.param .u64 .ptr .align 1 _Z3addPKiS0_Pi_param_0,
	.param .u64 .ptr .align 1 _Z3addPKiS0_Pi_param_1,
	.param .u64 .ptr .align 1 _Z3addPKiS0_Pi_param_2
)
{
	.reg .b32 	%r<4>;
	.reg .b64 	%rd<7>;

	ld.param.u64 	%rd1, [_Z3addPKiS0_Pi_param_0];
	ld.param.u64 	%rd2, [_Z3addPKiS0_Pi_param_1];
	ld.param.u64 	%rd3, [_Z3addPKiS0_Pi_param_2];
	cvta.to.global.u64 	%rd4, %rd3;
	cvta.to.global.u64 	%rd5, %rd2;
	cvta.to.global.u64 	%rd6, %rd1;
	ld.global.u32 	%r1, [%rd6];
	ld.global.u32 	%r2, [%rd5];
	add.s32 	%r3, %r2, %r1;
	st.global.u32 	[%rd4], %r3;
	ret;

}


// ===== COMPILED SASS (sm_100) =====

	.target	sm_100

	.elftype	@"ET_EXEC"


//--------------------- .note.nv.tkinfo           --------------------------
	.section	.note.nv.tkinfo,"",@"SHT_NOTE"
	.sectionflags	@"SHF_NOTE_NV_TKINFO"
	.tkinfo
        /*0018*/ 	.word	0x00000002
        /*0030*/ 	.string	""
        /*0030*/ 	.string	"ptxas"
        /*0030*/ 	.string	"Cuda compilation tools, release 13.0, V13.0.88"
        /*0030*/ 	.string	"Build cuda_13.0.r13.0/compiler.36424714_0"
        /*0030*/ 	.string	"-arch sm_100 -m 64 "



//--------------------- .note.nv.cuinfo           --------------------------
	.section	.note.nv.cuinfo,"",@"SHT_NOTE"
	.sectionflags	@"SHF_NOTE_NV_CUINFO"
        /*0018*/ 	.short	0x0002
        /*001a*/ 	.short	0x0064
        /*001c*/ 	.short	0x0082
	.zero		2


//--------------------- .nv.info                  --------------------------
	.section	.nv.info,"",@"SHT_CUDA_INFO"
	.align	4


	//----- nvinfo : EIATTR_REGCOUNT
	.align		4
        /*0000*/ 	.byte	0x04, 0x2f
        /*0002*/ 	.short	(.L_1 - .L_0)
	.align		4
.L_0:
        /*0004*/ 	.word	index@(_Z3addPKiS0_Pi)
        /*0008*/ 	.word	0x0000000c


	//----- nvinfo : EIATTR_FRAME_SIZE
	.align		4
.L_1:
        /*000c*/ 	.byte	0x04, 0x11
        /*000e*/ 	.short	(.L_3 - .L_2)
	.align		4
.L_2:
        /*0010*/ 	.word	index@(_Z3addPKiS0_Pi)
        /*0014*/ 	.word	0x00000000


	//----- nvinfo : EIATTR_MIN_STACK_SIZE
	.align		4
.L_3:
        /*0018*/ 	.byte	0x04, 0x12
        /*001a*/ 	.short	(.L_5 - .L_4)
	.align		4
.L_4:
        /*001c*/ 	.word	index@(_Z3addPKiS0_Pi)
        /*0020*/ 	.word	0x00000000
.L_5:


//--------------------- .nv.compat                --------------------------
	.section	.nv.compat,"",@"SHT_CUDA_COMPAT_INFO"
	.align	4
        /*0000*/ 	.byte	0x02, 0x09, 0x00, 0x00, 0x02, 0x02, 0x01, 0x00, 0x02, 0x05, 0x05, 0x00, 0x03, 0x07, 0x01, 0x01
        /*0010*/ 	.byte	0x02, 0x03, 0x00, 0x00, 0x02, 0x06, 0x01, 0x00, 0x04, 0x0b, 0x08, 0x00, 0x09, 0x00, 0x00, 0x00
        /*0020*/ 	.byte	0x00, 0x00, 0x00, 0x00


//--------------------- .nv.info._Z3addPKiS0_Pi   --------------------------
	.section	.nv.info._Z3addPKiS0_Pi,"",@"SHT_CUDA_INFO"
	.sectionflags	@""
	.align	4


	//----- nvinfo : EIATTR_CUDA_API_VERSION
	.align		4
        /*0000*/ 	.byte	0x04, 0x37
        /*0002*/ 	.short	(.L_7 - .L_6)
.L_6:
        /*0004*/ 	.word	0x00000082


	//----- nvinfo : EIATTR_KPARAM_INFO
	.align		4
.L_7:
        /*0008*/ 	.byte	0x04, 0x17
        /*000a*/ 	.short	(.L_9 - .L_8)
.L_8:
        /*000c*/ 	.word	0x00000000
        /*0010*/ 	.short	0x0002
        /*0012*/ 	.short	0x0010
        /*0014*/ 	.byte	0x00, 0xf5, 0x21, 0x00


	//----- nvinfo : EIATTR_KPARAM_INFO
	.align		4
.L_9:
        /*0018*/ 	.byte	0x04, 0x17
        /*001a*/ 	.short	(.L_11 - .L_10)
.L_10:
        /*001c*/ 	.word	0x00000000
        /*0020*/ 	.short	0x0001
        /*0022*/ 	.short	0x0008
        /*0024*/ 	.byte	0x00, 0xf5, 0x21, 0x00


	//----- nvinfo : EIATTR_KPARAM_INFO
	.align		4
.L_11:
        /*0028*/ 	.byte	0x04, 0x17
        /*002a*/ 	.short	(.L_13 - .L_12)
.L_12:
        /*002c*/ 	.word	0x00000000
        /*0030*/ 	.short	0x0000
        /*0032*/ 	.short	0x0000
        /*0034*/ 	.byte	0x00, 0xf5, 0x21, 0x00


	//----- nvinfo : EIATTR_SPARSE_MMA_MASK
	.align		4
.L_13:
        /*0038*/ 	.byte	0x03, 0x50
        /*003a*/ 	.short	0x0000


	//----- nvinfo : EIATTR_MAXREG_COUNT
	.align		4
        /*003c*/ 	.byte	0x03, 0x1b
        /*003e*/ 	.short	0x00ff


	//----- nvinfo : EIATTR_MERCURY_ISA_VERSION
	.align		4
        /*0040*/ 	.byte	0x03, 0x5f
        /*0042*/ 	.short	0x0101


	//----- nvinfo : EIATTR_VRC_CTA_INIT_COUNT
	.align		4
        /*0044*/ 	.byte	0x02, 0x4a
	.zero		1
	.zero		1


	//----- nvinfo : EIATTR_EXIT_INSTR_OFFSETS
	.align		4
        /*0048*/ 	.byte	0x04, 0x1c
        /*004a*/ 	.short	(.L_15 - .L_14)


	//   ....[0]....
.L_14:
        /*004c*/ 	.word	0x00000090


	//----- nvinfo : EIATTR_CBANK_PARAM_SIZE
	.align		4
.L_15:
        /*0050*/ 	.byte	0x03, 0x19
        /*0052*/ 	.short	0x0018


	//----- nvinfo : EIATTR_PARAM_CBANK
	.align		4
        /*0054*/ 	.byte	0x04, 0x0a
        /*0056*/ 	.short	(.L_17 - .L_16)
	.align		4
.L_16:
        /*0058*/ 	.word	index@(.nv.constant0._Z3addPKiS0_Pi)
        /*005c*/ 	.short	0x0380
        /*005e*/ 	.short	0x0018


	//----- nvinfo : EIATTR_SW_WAR
	.align		4
.L_17:
        /*0060*/ 	.byte	0x04, 0x36
        /*0062*/ 	.short	(.L_19 - .L_18)
.L_18:
        /*0064*/ 	.word	0x00000008
.L_19:


//--------------------- .nv.callgraph             --------------------------
	.section	.nv.callgraph,"",@"SHT_CUDA_CALLGRAPH"
	.align	4
	.sectionentsize	8
	.align		4
        /*0000*/ 	.word	0x00000000
	.align		4
        /*0004*/ 	.word	0xffffffff
	.align		4
        /*0008*/ 	.word	0x00000000
	.align		4
        /*000c*/ 	.word	0xfffffffe
	.align		4
        /*0010*/ 	.word	0x00000000
	.align		4
        /*0014*/ 	.word	0xfffffffd
	.align		4
        /*0018*/ 	.word	0x00000000
	.align		4
        /*001c*/ 	.word	0xfffffffc


//--------------------- .text._Z3addPKiS0_Pi      --------------------------
	.section	.text._Z3addPKiS0_Pi,"ax",@progbits
	.align	128
        .global         _Z3addPKiS0_Pi
        .type           _Z3addPKiS0_Pi,@function
        .size           _Z3addPKiS0_Pi,(.L_x_1 - _Z3addPKiS0_Pi)
        .other          _Z3addPKiS0_Pi,@"STO_CUDA_ENTRY STV_DEFAULT"
_Z3addPKiS0_Pi:
.text._Z3addPKiS0_Pi:
[----:B------:R-:W-:Y:S08]  /*0000*/  LDC R1, c[0x0][0x37c] ;  /* 0x0000df00ff017b82 */ /* 0x000ff00000000800 */
[----:B------:R-:W0:Y:S01]  /*0010*/  LDC.64 R2, c[0x0][0x380] ;  /* 0x0000e000ff027b82 */ /* 0x000e220000000a00 */
[----:B------:R-:W0:Y:S07]  /*0020*/  LDCU.64 UR4, c[0x0][0x358] ;  /* 0x00006b00ff0477ac */ /* 0x000e2e0008000a00 */
[----:B------:R-:W1:Y:S01]  /*0030*/  LDC.64 R4, c[0x0][0x388] ;  /* 0x0000e200ff047b82 */ /* 0x000e620000000a00 */
[----:B0-----:R-:W2:Y:S04]  /*0040*/  LDG.E R2, desc[UR4][R2.64] ;  /* 0x0000000402027981 */ /* 0x001ea8000c1e1900 */
[----:B-1----:R-:W2:Y:S03]  /*0050*/  LDG.E R5, desc[UR4][R4.64] ;  /* 0x0000000404057981 */ /* 0x002ea6000c1e1900 */
[----:B------:R-:W0:Y:S01]  /*0060*/  LDC.64 R6, c[0x0][0x390] ;  /* 0x0000e400ff067b82 */ /* 0x000e220000000a00 */
[----:B--2---:R-:W-:-:S05]  /*0070*/  IADD3 R9, PT, PT, R2, R5, RZ ;  /* 0x0000000502097210 */ /* 0x004fca0007ffe0ff */
[----:B0-----:R-:W-:Y:S01]  /*0080*/  STG.E desc[UR4][R6.64], R9 ;  /* 0x0000000906007986 */ /* 0x001fe2000c101904 */
[----:B------:R-:W-:Y:S05]  /*0090*/  EXIT ;  /* 0x000000000000794d */ /* 0x000fea0003800000 */
.L_x_0:
[----:B------:R-:W-:-:S00]  /*00a0*/  BRA `(.L_x_0) ;  /* 0xfffffffc00fc7947 */ /* 0x000fc0000383ffff */
[----:B------:R-:W-:-:S00]  /*00b0*/  NOP ;  /* 0x0000000000007918 */ /* 0x000fc00000000000 */
        /* <DEDUP_REMOVED lines=12> */
.L_x_1:


//--------------------- .nv.shared.reserved.0     --------------------------
	.section	.nv.shared.reserved.0,"aw",@nobits
	.weak		__nv_reservedSMEM_offset_0_alias
	.size		__nv_reservedSMEM_offset_0_alias, 0, 64
	.other		__nv_reservedSMEM_offset_0_alias,@"STO_CUDA_RESERVED_SHARED STV_DEFAULT"
__nv_reservedSMEM_offset_0_alias:
	.zero		0
	.zero		64


//--------------------- .nv.constant0._Z3addPKiS0_Pi --------------------------
	.section	.nv.constant0._Z3addPKiS0_Pi,"a",@progbits
	.sectionflags	@""
	.align	4
.nv.constant0._Z3addPKiS0_Pi:
	.zero		920


//--------------------- SYMBOLS --------------------------

	.type		.nv.reservedSmem.offset0,@object
	.size		.nv.reservedSmem.offset0,0x4
